//
// Generated by NVIDIA NVVM Compiler
//
// Compiler Build ID: CL-36424714
// Cuda compilation tools, release 13.0, V13.0.88
// Based on NVVM 20.0.0
//

.version 9.0
.target sm_100
.address_size 64

	// .globl	_Z9Array_AddPfS_S_

.visible .entry _Z9Array_AddPfS_S_(
	.param .u64 .ptr .align 1 _Z9Array_AddPfS_S__param_0,
	.param .u64 .ptr .align 1 _Z9Array_AddPfS_S__param_1,
	.param .u64 .ptr .align 1 _Z9Array_AddPfS_S__param_2
)
{
	.reg .b32 	%r<5>;
	.reg .b32 	%f<4>;
	.reg .b64 	%rd<11>;

	ld.param.u64 	%rd1, [_Z9Array_AddPfS_S__param_0];
	ld.param.u64 	%rd2, [_Z9Array_AddPfS_S__param_1];
	ld.param.u64 	%rd3, [_Z9Array_AddPfS_S__param_2];
	cvta.to.global.u64 	%rd4, %rd3;
	cvta.to.global.u64 	%rd5, %rd2;
	cvta.to.global.u64 	%rd6, %rd1;
	mov.u32 	%r1, %ctaid.x;
	mov.u32 	%r2, %ntid.x;
	mov.u32 	%r3, %tid.x;
	mad.lo.s32 	%r4, %r1, %r2, %r3;
	mul.wide.s32 	%rd7, %r4, 4;
	add.s64 	%rd8, %rd6, %rd7;
	ld.global.f32 	%f1, [%rd8];
	add.s64 	%rd9, %rd5, %rd7;
	ld.global.f32 	%f2, [%rd9];
	add.f32 	%f3, %f1, %f2;
	add.s64 	%rd10, %rd4, %rd7;
	st.global.f32 	[%rd10], %f3;
	ret;

}


// ===== COMPILED SASS (sm_100) =====

	.target	sm_100

	.elftype	@"ET_EXEC"


//--------------------- .note.nv.tkinfo           --------------------------
	.section	.note.nv.tkinfo,"",@"SHT_NOTE"
	.sectionflags	@"SHF_NOTE_NV_TKINFO"
	.tkinfo
        /*0018*/ 	.word	0x00000002
        /*0030*/ 	.string	""
        /*0030*/ 	.string	"ptxas"
        /*0030*/ 	.string	"Cuda compilation tools, release 13.0, V13.0.88"
        /*0030*/ 	.string	"Build cuda_13.0.r13.0/compiler.36424714_0"
        /*0030*/ 	.string	"-arch sm_100 -m 64 "



//--------------------- .note.nv.cuinfo           --------------------------
	.section	.note.nv.cuinfo,"",@"SHT_NOTE"
	.sectionflags	@"SHF_NOTE_NV_CUINFO"
        /*0018*/ 	.short	0x0002
        /*001a*/ 	.short	0x0064
        /*001c*/ 	.short	0x0082
	.zero		2


//--------------------- .nv.info                  --------------------------
	.section	.nv.info,"",@"SHT_CUDA_INFO"
	.align	4


	//----- nvinfo : EIATTR_REGCOUNT
	.align		4
        /*0000*/ 	.byte	0x04, 0x2f
        /*0002*/ 	.short	(.L_1 - .L_0)
	.align		4
.L_0:
        /*0004*/ 	.word	index@(_Z9Array_AddPfS_S_)
        /*0008*/ 	.word	0x0000000c


	//----- nvinfo : EIATTR_FRAME_SIZE
	.align		4
.L_1:
        /*000c*/ 	.byte	0x04, 0x11
        /*000e*/ 	.short	(.L_3 - .L_2)
	.align		4
.L_2:
        /*0010*/ 	.word	index@(_Z9Array_AddPfS_S_)
        /*0014*/ 	.word	0x00000000


	//----- nvinfo : EIATTR_MIN_STACK_SIZE
	.align		4
.L_3:
        /*0018*/ 	.byte	0x04, 0x12
        /*001a*/ 	.short	(.L_5 - .L_4)
	.align		4
.L_4:
        /*001c*/ 	.word	index@(_Z9Array_AddPfS_S_)
        /*0020*/ 	.word	0x00000000
.L_5:


//--------------------- .nv.compat                --------------------------
	.section	.nv.compat,"",@"SHT_CUDA_COMPAT_INFO"
	.align	4
        /*0000*/ 	.byte	0x02, 0x09, 0x00, 0x00, 0x02, 0x02, 0x01, 0x00, 0x02, 0x05, 0x05, 0x00, 0x03, 0x07, 0x01, 0x01
        /*0010*/ 	.byte	0x02, 0x03, 0x00, 0x00, 0x02, 0x06, 0x01, 0x00, 0x04, 0x0b, 0x08, 0x00, 0x09, 0x00, 0x00, 0x00
        /*0020*/ 	.byte	0x00, 0x00, 0x00, 0x00


//--------------------- .nv.info._Z9Array_AddPfS_S_ --------------------------
	.section	.nv.info._Z9Array_AddPfS_S_,"",@"SHT_CUDA_INFO"
	.sectionflags	@""
	.align	4


	//----- nvinfo : EIATTR_CUDA_API_VERSION
	.align		4
        /*0000*/ 	.byte	0x04, 0x37
        /*0002*/ 	.short	(.L_7 - .L_6)
.L_6:
        /*0004*/ 	.word	0x00000082


	//----- nvinfo : EIATTR_KPARAM_INFO
	.align		4
.L_7:
        /*0008*/ 	.byte	0x04, 0x17
        /*000a*/ 	.short	(.L_9 - .L_8)
.L_8:
        /*000c*/ 	.word	0x00000000
        /*0010*/ 	.short	0x0002
        /*0012*/ 	.short	0x0010
        /*0014*/ 	.byte	0x00, 0xf5, 0x21, 0x00


	//----- nvinfo : EIATTR_KPARAM_INFO
	.align		4
.L_9:
        /*0018*/ 	.byte	0x04, 0x17
        /*001a*/ 	.short	(.L_11 - .L_10)
.L_10:
        /*001c*/ 	.word	0x00000000
        /*0020*/ 	.short	0x0001
        /*0022*/ 	.short	0x0008
        /*0024*/ 	.byte	0x00, 0xf5, 0x21, 0x00


	//----- nvinfo : EIATTR_KPARAM_INFO
	.align		4
.L_11:
        /*0028*/ 	.byte	0x04, 0x17
        /*002a*/ 	.short	(.L_13 - .L_12)
.L_12:
        /*002c*/ 	.word	0x00000000
        /*0030*/ 	.short	0x0000
        /*0032*/ 	.short	0x0000
        /*0034*/ 	.byte	0x00, 0xf5, 0x21, 0x00


	//----- nvinfo : EIATTR_SPARSE_MMA_MASK
	.align		4
.L_13:
        /*0038*/ 	.byte	0x03, 0x50
        /*003a*/ 	.short	0x0000


	//----- nvinfo : EIATTR_MAXREG_COUNT
	.align		4
        /*003c*/ 	.byte	0x03, 0x1b
        /*003e*/ 	.short	0x00ff


	//----- nvinfo : EIATTR_MERCURY_ISA_VERSION
	.align		4
        /*0040*/ 	.byte	0x03, 0x5f
        /*0042*/ 	.short	0x0101


	//----- nvinfo : EIATTR_VRC_CTA_INIT_COUNT
	.align		4
        /*0044*/ 	.byte	0x02, 0x4a
	.zero		1
	.zero		1


	//----- nvinfo : EIATTR_EXIT_INSTR_OFFSETS
	.align		4
        /*0048*/ 	.byte	0x04, 0x1c
        /*004a*/ 	.short	(.L_15 - .L_14)


	//   ....[0]....
.L_14:
        /*004c*/ 	.word	0x00000100


	//----- nvinfo : EIATTR_CBANK_PARAM_SIZE
	.align		4
.L_15:
        /*0050*/ 	.byte	0x03, 0x19
        /*0052*/ 	.short	0x0018


	//----- nvinfo : EIATTR_PARAM_CBANK
	.align		4
        /*0054*/ 	.byte	0x04, 0x0a
        /*0056*/ 	.short	(.L_17 - .L_16)
	.align		4
.L_16:
        /*0058*/ 	.word	index@(.nv.constant0._Z9Array_AddPfS_S_)
        /*005c*/ 	.short	0x0380
        /*005e*/ 	.short	0x0018


	//----- nvinfo : EIATTR_SW_WAR
	.align		4
.L_17:
        /*0060*/ 	.byte	0x04, 0x36
        /*0062*/ 	.short	(.L_19 - .L_18)
.L_18:
        /*0064*/ 	.word	0x00000008
.L_19:


//--------------------- .nv.callgraph             --------------------------
	.section	.nv.callgraph,"",@"SHT_CUDA_CALLGRAPH"
	.align	4
	.sectionentsize	8
	.align		4
        /*0000*/ 	.word	0x00000000
	.align		4
        /*0004*/ 	.word	0xffffffff
	.align		4
        /*0008*/ 	.word	0x00000000
	.align		4
        /*000c*/ 	.word	0xfffffffe
	.align		4
        /*0010*/ 	.word	0x00000000
	.align		4
        /*0014*/ 	.word	0xfffffffd
	.align		4
        /*0018*/ 	.word	0x00000000
	.align		4
        /*001c*/ 	.word	0xfffffffc


//--------------------- .text._Z9Array_AddPfS_S_  --------------------------
	.section	.text._Z9Array_AddPfS_S_,"ax",@progbits
	.align	128
        .global         _Z9Array_AddPfS_S_
        .type           _Z9Array_AddPfS_S_,@function
        .size           _Z9Array_AddPfS_S_,(.L_x_1 - _Z9Array_AddPfS_S_)
        .other          _Z9Array_AddPfS_S_,@"STO_CUDA_ENTRY STV_DEFAULT"
_Z9Array_AddPfS_S_:
.text._Z9Array_AddPfS_S_:
[----:B------:R-:W-:Y:S01]  /*0000*/  LDC R1, c[0x0][0x37c] ;  /* 0x0000df00ff017b82 */ /* 0x000fe20000000800 */
[----:B------:R-:W0:Y:S07]  /*0010*/  S2R R0, SR_TID.X ;  /* 0x0000000000007919 */ /* 0x000e2e0000002100 */
[----:B------:R-:W0:Y:S01]  /*0020*/  S2UR UR6, SR_CTAID.X ;  /* 0x00000000000679c3 */ /* 0x000e220000002500 */
[----:B------:R-:W1:Y:S07]  /*0030*/  LDCU.64 UR4, c[0x0][0x358] ;  /* 0x00006b00ff0477ac */ /* 0x000e6e0008000a00 */
[----:B------:R-:W0:Y:S08]  /*0040*/  LDC R9, c[0x0][0x360] ;  /* 0x0000d800ff097b82 */ /* 0x000e300000000800 */
[----:B------:R-:W2:Y:S08]  /*0050*/  LDC.64 R2, c[0x0][0x380] ;  /* 0x0000e000ff027b82 */ /* 0x000eb00000000a00 */
[----:B------:R-:W3:Y:S01]  /*0060*/  LDC.64 R4, c[0x0][0x388] ;  /* 0x0000e200ff047b82 */ /* 0x000ee20000000a00 */
[----:B0-----:R-:W-:-:S07]  /*0070*/  IMAD R9, R9, UR6, R0 ;  /* 0x0000000609097c24 */ /* 0x001fce000f8e0200 */
[----:B------:R-:W0:Y:S01]  /*0080*/  LDC.64 R6, c[0x0][0x390] ;  /* 0x0000e400ff067b82 */ /* 0x000e220000000a00 */
[----:B--2---:R-:W-:-:S06]  /*0090*/  IMAD.WIDE R2, R9, 0x4, R2 ;  /* 0x0000000409027825 */ /* 0x004fcc00078e0202 */
[----:B-1----:R-:W2:Y:S01]  /*00a0*/  LDG.E R2, desc[UR4][R2.64] ;  /* 0x0000000402027981 */ /* 0x002ea2000c1e1900 */
[----:B---3--:R-:W-:-:S06]  /*00b0*/  IMAD.WIDE R4, R9, 0x4, R4 ;  /* 0x0000000409047825 */ /* 0x008fcc00078e0204 */
[----:B------:R-:W2:Y:S01]  /*00c0*/  LDG.E R5, desc[UR4][R4.64] ;  /* 0x0000000404057981 */ /* 0x000ea2000c1e1900 */
[----:B0-----:R-:W-:-:S04]  /*00d0*/  IMAD.WIDE R6, R9, 0x4, R6 ;  /* 0x0000000409067825 */ /* 0x001fc800078e0206 */
[----:B--2---:R-:W-:-:S05]  /*00e0*/  FADD R9, R2, R5 ;  /* 0x0000000502097221 */ /* 0x004fca0000000000 */
[----:B------:R-:W-:Y:S01]  /*00f0*/  STG.E desc[UR4][R6.64], R9 ;  /* 0x0000000906007986 */ /* 0x000fe2000c101904 */
[----:B------:R-:W-:Y:S05]  /*0100*/  EXIT ;  /* 0x000000000000794d */ /* 0x000fea0003800000 */
.L_x_0:
[----:B------:R-:W-:-:S00]  /*0110*/  BRA `(.L_x_0) ;  /* 0xfffffffc00fc7947 */ /* 0x000fc0000383ffff */
[----:B------:R-:W-:-:S00]  /*0120*/  NOP ;  /* 0x0000000000007918 */ /* 0x000fc00000000000 */
        /* <DEDUP_REMOVED lines=13> */
.L_x_1:


//--------------------- .nv.shared.reserved.0     --------------------------
	.section	.nv.shared.reserved.0,"aw",@nobits
	.weak		__nv_reservedSMEM_offset_0_alias
	.size		__nv_reservedSMEM_offset_0_alias, 0, 64
	.other		__nv_reservedSMEM_offset_0_alias,@"STO_CUDA_RESERVED_SHARED STV_DEFAULT"
__nv_reservedSMEM_offset_0_alias:
	.zero		0
	.zero		64


//--------------------- .nv.constant0._Z9Array_AddPfS_S_ --------------------------
	.section	.nv.constant0._Z9Array_AddPfS_S_,"a",@progbits
	.sectionflags	@""
	.align	4
.nv.constant0._Z9Array_AddPfS_S_:
	.zero		920


//--------------------- SYMBOLS --------------------------

	.type		.nv.reservedSmem.offset0,@object
	.size		.nv.reservedSmem.offset0,0x4
